//
// Generated by NVIDIA NVVM Compiler
//
// Compiler Build ID: CL-36424714
// Cuda compilation tools, release 13.0, V13.0.88
// Based on NVVM 20.0.0
//

.version 9.0
.target sm_100
.address_size 64

	// .globl	_Z3addiPiS_S_

.visible .entry _Z3addiPiS_S_(
	.param .u32 _Z3addiPiS_S__param_0,
	.param .u64 .ptr .align 1 _Z3addiPiS_S__param_1,
	.param .u64 .ptr .align 1 _Z3addiPiS_S__param_2,
	.param .u64 .ptr .align 1 _Z3addiPiS_S__param_3
)
{
	.reg .pred 	%p<2>;
	.reg .b32 	%r<9>;
	.reg .b64 	%rd<11>;

	ld.param.u32 	%r2, [_Z3addiPiS_S__param_0];
	ld.param.u64 	%rd1, [_Z3addiPiS_S__param_1];
	ld.param.u64 	%rd2, [_Z3addiPiS_S__param_2];
	ld.param.u64 	%rd3, [_Z3addiPiS_S__param_3];
	mov.u32 	%r3, %ctaid.x;
	mov.u32 	%r4, %ntid.x;
	mov.u32 	%r5, %tid.x;
	mad.lo.s32 	%r1, %r3, %r4, %r5;
	setp.ge.s32 	%p1, %r1, %r2;
	@%p1 bra 	$L__BB0_2;
	cvta.to.global.u64 	%rd4, %rd1;
	cvta.to.global.u64 	%rd5, %rd2;
	cvta.to.global.u64 	%rd6, %rd3;
	mul.wide.s32 	%rd7, %r1, 4;
	add.s64 	%rd8, %rd4, %rd7;
	ld.global.u32 	%r6, [%rd8];
	add.s64 	%rd9, %rd5, %rd7;
	ld.global.u32 	%r7, [%rd9];
	add.s32 	%r8, %r7, %r6;
	add.s64 	%rd10, %rd6, %rd7;
	st.global.u32 	[%rd10], %r8;
$L__BB0_2:
	ret;

}


// ===== COMPILED SASS (sm_100) =====

	.target	sm_100

	.elftype	@"ET_EXEC"


//--------------------- .note.nv.tkinfo           --------------------------
	.section	.note.nv.tkinfo,"",@"SHT_NOTE"
	.sectionflags	@"SHF_NOTE_NV_TKINFO"
	.tkinfo
        /*0018*/ 	.word	0x00000002
        /*0030*/ 	.string	""
        /*0030*/ 	.string	"ptxas"
        /*0030*/ 	.string	"Cuda compilation tools, release 13.0, V13.0.88"
        /*0030*/ 	.string	"Build cuda_13.0.r13.0/compiler.36424714_0"
        /*0030*/ 	.string	"-arch sm_100 -m 64 "



//--------------------- .note.nv.cuinfo           --------------------------
	.section	.note.nv.cuinfo,"",@"SHT_NOTE"
	.sectionflags	@"SHF_NOTE_NV_CUINFO"
        /*0018*/ 	.short	0x0002
        /*001a*/ 	.short	0x0064
        /*001c*/ 	.short	0x0082
	.zero		2


//--------------------- .nv.info                  --------------------------
	.section	.nv.info,"",@"SHT_CUDA_INFO"
	.align	4


	//----- nvinfo : EIATTR_REGCOUNT
	.align		4
        /*0000*/ 	.byte	0x04, 0x2f
        /*0002*/ 	.short	(.L_1 - .L_0)
	.align		4
.L_0:
        /*0004*/ 	.word	index@(_Z3addiPiS_S_)
        /*0008*/ 	.word	0x0000000c


	//----- nvinfo : EIATTR_FRAME_SIZE
	.align		4
.L_1:
        /*000c*/ 	.byte	0x04, 0x11
        /*000e*/ 	.short	(.L_3 - .L_2)
	.align		4
.L_2:
        /*0010*/ 	.word	index@(_Z3addiPiS_S_)
        /*0014*/ 	.word	0x00000000


	//----- nvinfo : EIATTR_MIN_STACK_SIZE
	.align		4
.L_3:
        /*0018*/ 	.byte	0x04, 0x12
        /*001a*/ 	.short	(.L_5 - .L_4)
	.align		4
.L_4:
        /*001c*/ 	.word	index@(_Z3addiPiS_S_)
        /*0020*/ 	.word	0x00000000
.L_5:


//--------------------- .nv.compat                --------------------------
	.section	.nv.compat,"",@"SHT_CUDA_COMPAT_INFO"
	.align	4
        /*0000*/ 	.byte	0x02, 0x09, 0x00, 0x00, 0x02, 0x02, 0x01, 0x00, 0x02, 0x05, 0x05, 0x00, 0x03, 0x07, 0x01, 0x01
        /*0010*/ 	.byte	0x02, 0x03, 0x00, 0x00, 0x02, 0x06, 0x01, 0x00, 0x04, 0x0b, 0x08, 0x00, 0x09, 0x00, 0x00, 0x00
        /*0020*/ 	.byte	0x00, 0x00, 0x00, 0x00


//--------------------- .nv.info._Z3addiPiS_S_    --------------------------
	.section	.nv.info._Z3addiPiS_S_,"",@"SHT_CUDA_INFO"
	.sectionflags	@""
	.align	4


	//----- nvinfo : EIATTR_CUDA_API_VERSION
	.align		4
        /*0000*/ 	.byte	0x04, 0x37
        /*0002*/ 	.short	(.L_7 - .L_6)
.L_6:
        /*0004*/ 	.word	0x00000082


	//----- nvinfo : EIATTR_KPARAM_INFO
	.align		4
.L_7:
        /*0008*/ 	.byte	0x04, 0x17
        /*000a*/ 	.short	(.L_9 - .L_8)
.L_8:
        /*000c*/ 	.word	0x00000000
        /*0010*/ 	.short	0x0003
        /*0012*/ 	.short	0x0018
        /*0014*/ 	.byte	0x00, 0xf5, 0x21, 0x00


	//----- nvinfo : EIATTR_KPARAM_INFO
	.align		4
.L_9:
        /*0018*/ 	.byte	0x04, 0x17
        /*001a*/ 	.short	(.L_11 - .L_10)
.L_10:
        /*001c*/ 	.word	0x00000000
        /*0020*/ 	.short	0x0002
        /*0022*/ 	.short	0x0010
        /*0024*/ 	.byte	0x00, 0xf5, 0x21, 0x00


	//----- nvinfo : EIATTR_KPARAM_INFO
	.align		4
.L_11:
        /*0028*/ 	.byte	0x04, 0x17
        /*002a*/ 	.short	(.L_13 - .L_12)
.L_12:
        /*002c*/ 	.word	0x00000000
        /*0030*/ 	.short	0x0001
        /*0032*/ 	.short	0x0008
        /*0034*/ 	.byte	0x00, 0xf5, 0x21, 0x00


	//----- nvinfo : EIATTR_KPARAM_INFO
	.align		4
.L_13:
        /*0038*/ 	.byte	0x04, 0x17
        /*003a*/ 	.short	(.L_15 - .L_14)
.L_14:
        /*003c*/ 	.word	0x00000000
        /*0040*/ 	.short	0x0000
        /*0042*/ 	.short	0x0000
        /*0044*/ 	.byte	0x00, 0xf0, 0x11, 0x00


	//----- nvinfo : EIATTR_SPARSE_MMA_MASK
	.align		4
.L_15:
        /*0048*/ 	.byte	0x03, 0x50
        /*004a*/ 	.short	0x0000


	//----- nvinfo : EIATTR_MAXREG_COUNT
	.align		4
        /*004c*/ 	.byte	0x03, 0x1b
        /*004e*/ 	.short	0x00ff


	//----- nvinfo : EIATTR_MERCURY_ISA_VERSION
	.align		4
        /*0050*/ 	.byte	0x03, 0x5f
        /*0052*/ 	.short	0x0101


	//----- nvinfo : EIATTR_VRC_CTA_INIT_COUNT
	.align		4
        /*0054*/ 	.byte	0x02, 0x4a
	.zero		1
	.zero		1


	//----- nvinfo : EIATTR_EXIT_INSTR_OFFSETS
	.align		4
        /*0058*/ 	.byte	0x04, 0x1c
        /*005a*/ 	.short	(.L_17 - .L_16)


	//   ....[0]....
.L_16:
        /*005c*/ 	.word	0x00000070


	//   ....[1]....
        /*0060*/ 	.word	0x00000130


	//----- nvinfo : EIATTR_CBANK_PARAM_SIZE
	.align		4
.L_17:
        /*0064*/ 	.byte	0x03, 0x19
        /*0066*/ 	.short	0x0020


	//----- nvinfo : EIATTR_PARAM_CBANK
	.align		4
        /*0068*/ 	.byte	0x04, 0x0a
        /*006a*/ 	.short	(.L_19 - .L_18)
	.align		4
.L_18:
        /*006c*/ 	.word	index@(.nv.constant0._Z3addiPiS_S_)
        /*0070*/ 	.short	0x0380
        /*0072*/ 	.short	0x0020


	//----- nvinfo : EIATTR_SW_WAR
	.align		4
.L_19:
        /*0074*/ 	.byte	0x04, 0x36
        /*0076*/ 	.short	(.L_21 - .L_20)
.L_20:
        /*0078*/ 	.word	0x00000008
.L_21:


//--------------------- .nv.callgraph             --------------------------
	.section	.nv.callgraph,"",@"SHT_CUDA_CALLGRAPH"
	.align	4
	.sectionentsize	8
	.align		4
        /*0000*/ 	.word	0x00000000
	.align		4
        /*0004*/ 	.word	0xffffffff
	.align		4
        /*0008*/ 	.word	0x00000000
	.align		4
        /*000c*/ 	.word	0xfffffffe
	.align		4
        /*0010*/ 	.word	0x00000000
	.align		4
        /*0014*/ 	.word	0xfffffffd
	.align		4
        /*0018*/ 	.word	0x00000000
	.align		4
        /*001c*/ 	.word	0xfffffffc


//--------------------- .text._Z3addiPiS_S_       --------------------------
	.section	.text._Z3addiPiS_S_,"ax",@progbits
	.align	128
        .global         _Z3addiPiS_S_
        .type           _Z3addiPiS_S_,@function
        .size           _Z3addiPiS_S_,(.L_x_1 - _Z3addiPiS_S_)
        .other          _Z3addiPiS_S_,@"STO_CUDA_ENTRY STV_DEFAULT"
_Z3addiPiS_S_:
.text._Z3addiPiS_S_:
[----:B------:R-:W-:Y:S01]  /*0000*/  LDC R1, c[0x0][0x37c] ;  /* 0x0000df00ff017b82 */ /* 0x000fe20000000800 */
[----:B------:R-:W0:Y:S07]  /*0010*/  S2R R0, SR_TID.X ;  /* 0x0000000000007919 */ /* 0x000e2e0000002100 */
[----:B------:R-:W0:Y:S01]  /*0020*/  S2UR UR4, SR_CTAID.X ;  /* 0x00000000000479c3 */ /* 0x000e220000002500 */
[----:B------:R-:W1:Y:S07]  /*0030*/  LDCU UR5, c[0x0][0x380] ;  /* 0x00007000ff0577ac */ /* 0x000e6e0008000800 */
[----:B------:R-:W0:Y:S02]  /*0040*/  LDC R9, c[0x0][0x360] ;  /* 0x0000d800ff097b82 */ /* 0x000e240000000800 */
[----:B0-----:R-:W-:-:S05]  /*0050*/  IMAD R9, R9, UR4, R0 ;  /* 0x0000000409097c24 */ /* 0x001fca000f8e0200 */
[----:B-1----:R-:W-:-:S13]  /*0060*/  ISETP.GE.AND P0, PT, R9, UR5, PT ;  /* 0x0000000509007c0c */ /* 0x002fda000bf06270 */
[----:B------:R-:W-:Y:S05]  /*0070*/  @P0 EXIT ;  /* 0x000000000000094d */ /* 0x000fea0003800000 */
[----:B------:R-:W0:Y:S01]  /*0080*/  LDC.64 R2, c[0x0][0x388] ;  /* 0x0000e200ff027b82 */ /* 0x000e220000000a00 */
[----:B------:R-:W1:Y:S07]  /*0090*/  LDCU.64 UR4, c[0x0][0x358] ;  /* 0x00006b00ff0477ac */ /* 0x000e6e0008000a00 */
[----:B------:R-:W2:Y:S08]  /*00a0*/  LDC.64 R4, c[0x0][0x390] ;  /* 0x0000e400ff047b82 */ /* 0x000eb00000000a00 */
[----:B------:R-:W3:Y:S01]  /*00b0*/  LDC.64 R6, c[0x0][0x398] ;  /* 0x0000e600ff067b82 */ /* 0x000ee20000000a00 */
[----:B0-----:R-:W-:-:S06]  /*00c0*/  IMAD.WIDE R2, R9, 0x4, R2 ;  /* 0x0000000409027825 */ /* 0x001fcc00078e0202 */
[----:B-1----:R-:W4:Y:S01]  /*00d0*/  LDG.E R2, desc[UR4][R2.64] ;  /* 0x0000000402027981 */ /* 0x002f22000c1e1900 */
[----:B--2---:R-:W-:-:S06]  /*00e0*/  IMAD.WIDE R4, R9, 0x4, R4 ;  /* 0x0000000409047825 */ /* 0x004fcc00078e0204 */
[----:B------:R-:W4:Y:S01]  /*00f0*/  LDG.E R5, desc[UR4][R4.64] ;  /* 0x0000000404057981 */ /* 0x000f22000c1e1900 */
[----:B---3--:R-:W-:Y:S01]  /*0100*/  IMAD.WIDE R6, R9, 0x4, R6 ;  /* 0x0000000409067825 */ /* 0x008fe200078e0206 */
[----:B----4-:R-:W-:-:S05]  /*0110*/  IADD3 R9, PT, PT, R2, R5, RZ ;  /* 0x0000000502097210 */ /* 0x010fca0007ffe0ff */
[----:B------:R-:W-:Y:S01]  /*0120*/  STG.E desc[UR4][R6.64], R9 ;  /* 0x0000000906007986 */ /* 0x000fe2000c101904 */
[----:B------:R-:W-:Y:S05]  /*0130*/  EXIT ;  /* 0x000000000000794d */ /* 0x000fea0003800000 */
.L_x_0:
[----:B------:R-:W-:-:S00]  /*0140*/  BRA `(.L_x_0) ;  /* 0xfffffffc00fc7947 */ /* 0x000fc0000383ffff */
[----:B------:R-:W-:-:S00]  /*0150*/  NOP ;  /* 0x0000000000007918 */ /* 0x000fc00000000000 */
        /* <DEDUP_REMOVED lines=10> */
.L_x_1:


//--------------------- .nv.shared.reserved.0     --------------------------
	.section	.nv.shared.reserved.0,"aw",@nobits
	.weak		__nv_reservedSMEM_offset_0_alias
	.size		__nv_reservedSMEM_offset_0_alias, 0, 64
	.other		__nv_reservedSMEM_offset_0_alias,@"STO_CUDA_RESERVED_SHARED STV_DEFAULT"
__nv_reservedSMEM_offset_0_alias:
	.zero		0
	.zero		64


//--------------------- .nv.constant0._Z3addiPiS_S_ --------------------------
	.section	.nv.constant0._Z3addiPiS_S_,"a",@progbits
	.sectionflags	@""
	.align	4
.nv.constant0._Z3addiPiS_S_:
	.zero		928


//--------------------- SYMBOLS --------------------------

	.type		.nv.reservedSmem.offset0,@object
	.size		.nv.reservedSmem.offset0,0x4
